//
// Generated by NVIDIA NVVM Compiler
//
// Compiler Build ID: CL-36424714
// Cuda compilation tools, release 13.0, V13.0.88
// Based on NVVM 20.0.0
//

.version 9.0
.target sm_100
.address_size 64

	// .globl	build_huffman_tree

.visible .entry build_huffman_tree(
	.param .u64 .ptr .align 1 build_huffman_tree_param_0,
	.param .u64 .ptr .align 1 build_huffman_tree_param_1,
	.param .u64 .ptr .align 1 build_huffman_tree_param_2
)
{
	.reg .pred 	%p<3>;
	.reg .b32 	%r<6>;
	.reg .b64 	%rd<11>;

	ld.param.u64 	%rd1, [build_huffman_tree_param_0];
	ld.param.u64 	%rd2, [build_huffman_tree_param_1];
	ld.param.u64 	%rd3, [build_huffman_tree_param_2];
	mov.u32 	%r1, %tid.x;
	setp.gt.u32 	%p1, %r1, 255;
	@%p1 bra 	$L__BB0_3;
	cvta.to.global.u64 	%rd4, %rd2;
	cvta.to.global.u64 	%rd5, %rd1;
	mul.wide.u32 	%rd6, %r1, 16;
	add.s64 	%rd7, %rd4, %rd6;
	st.global.u32 	[%rd7+8], %r1;
	mul.wide.u32 	%rd8, %r1, 4;
	add.s64 	%rd9, %rd5, %rd8;
	ld.global.u32 	%r2, [%rd9];
	st.global.u32 	[%rd7+12], %r2;
	mov.b32 	%r3, -1;
	st.global.u32 	[%rd7], %r3;
	st.global.u32 	[%rd7+4], %r3;
	ld.global.u32 	%r4, [%rd9];
	setp.lt.s32 	%p2, %r4, 1;
	@%p2 bra 	$L__BB0_3;
	cvta.to.global.u64 	%rd10, %rd3;
	atom.global.add.u32 	%r5, [%rd10], 1;
$L__BB0_3:
	ret;

}
	// .globl	huffman_encode
.visible .entry huffman_encode(
	.param .u64 .ptr .align 1 huffman_encode_param_0,
	.param .u32 huffman_encode_param_1,
	.param .u64 .ptr .align 1 huffman_encode_param_2,
	.param .u64 .ptr .align 1 huffman_encode_param_3,
	.param .u64 .ptr .align 1 huffman_encode_param_4
)
{
	.reg .pred 	%p<2>;
	.reg .b16 	%rs<2>;
	.reg .b32 	%r<7>;
	.reg .b64 	%rd<10>;

	ld.param.u64 	%rd1, [huffman_encode_param_0];
	ld.param.u32 	%r2, [huffman_encode_param_1];
	ld.param.u64 	%rd2, [huffman_encode_param_3];
	ld.param.u64 	%rd3, [huffman_encode_param_4];
	mov.u32 	%r3, %ctaid.x;
	mov.u32 	%r4, %ntid.x;
	mov.u32 	%r5, %tid.x;
	mad.lo.s32 	%r1, %r3, %r4, %r5;
	setp.ge.s32 	%p1, %r1, %r2;
	@%p1 bra 	$L__BB1_2;
	cvta.to.global.u64 	%rd4, %rd1;
	cvta.to.global.u64 	%rd5, %rd2;
	cvta.to.global.u64 	%rd6, %rd3;
	cvt.s64.s32 	%rd7, %r1;
	add.s64 	%rd8, %rd4, %rd7;
	ld.global.u8 	%rs1, [%rd8];
	add.s64 	%rd9, %rd5, %rd7;
	st.global.u8 	[%rd9], %rs1;
	atom.global.add.u32 	%r6, [%rd6], 1;
$L__BB1_2:
	ret;

}
	// .globl	huffman_decode
.visible .entry huffman_decode(
	.param .u64 .ptr .align 1 huffman_decode_param_0,
	.param .u32 huffman_decode_param_1,
	.param .u64 .ptr .align 1 huffman_decode_param_2,
	.param .u64 .ptr .align 1 huffman_decode_param_3,
	.param .u64 .ptr .align 1 huffman_decode_param_4
)
{
	.reg .pred 	%p<2>;
	.reg .b16 	%rs<2>;
	.reg .b32 	%r<7>;
	.reg .b64 	%rd<10>;

	ld.param.u64 	%rd1, [huffman_decode_param_0];
	ld.param.u32 	%r2, [huffman_decode_param_1];
	ld.param.u64 	%rd2, [huffman_decode_param_3];
	ld.param.u64 	%rd3, [huffman_decode_param_4];
	mov.u32 	%r3, %ctaid.x;
	mov.u32 	%r4, %ntid.x;
	mov.u32 	%r5, %tid.x;
	mad.lo.s32 	%r1, %r3, %r4, %r5;
	setp.ge.s32 	%p1, %r1, %r2;
	@%p1 bra 	$L__BB2_2;
	cvta.to.global.u64 	%rd4, %rd1;
	cvta.to.global.u64 	%rd5, %rd2;
	cvta.to.global.u64 	%rd6, %rd3;
	cvt.s64.s32 	%rd7, %r1;
	add.s64 	%rd8, %rd4, %rd7;
	ld.global.u8 	%rs1, [%rd8];
	add.s64 	%rd9, %rd5, %rd7;
	st.global.u8 	[%rd9], %rs1;
	atom.global.add.u32 	%r6, [%rd6], 1;
$L__BB2_2:
	ret;

}


// ===== COMPILED SASS (sm_100) =====

	.target	sm_100

	.elftype	@"ET_EXEC"


//--------------------- .note.nv.tkinfo           --------------------------
	.section	.note.nv.tkinfo,"",@"SHT_NOTE"
	.sectionflags	@"SHF_NOTE_NV_TKINFO"
	.tkinfo
        /*0018*/ 	.word	0x00000002
        /*0030*/ 	.string	""
        /*0030*/ 	.string	"ptxas"
        /*0030*/ 	.string	"Cuda compilation tools, release 13.0, V13.0.88"
        /*0030*/ 	.string	"Build cuda_13.0.r13.0/compiler.36424714_0"
        /*0030*/ 	.string	"-arch sm_100 -m 64 "



//--------------------- .note.nv.cuinfo           --------------------------
	.section	.note.nv.cuinfo,"",@"SHT_NOTE"
	.sectionflags	@"SHF_NOTE_NV_CUINFO"
        /*0018*/ 	.short	0x0002
        /*001a*/ 	.short	0x0064
        /*001c*/ 	.short	0x0082
	.zero		2


//--------------------- .nv.info                  --------------------------
	.section	.nv.info,"",@"SHT_CUDA_INFO"
	.align	4


	//----- nvinfo : EIATTR_REGCOUNT
	.align		4
        /*0000*/ 	.byte	0x04, 0x2f
        /*0002*/ 	.short	(.L_1 - .L_0)
	.align		4
.L_0:
        /*0004*/ 	.word	index@(build_huffman_tree)
        /*0008*/ 	.word	0x0000000e


	//----- nvinfo : EIATTR_FRAME_SIZE
	.align		4
.L_1:
        /*000c*/ 	.byte	0x04, 0x11
        /*000e*/ 	.short	(.L_3 - .L_2)
	.align		4
.L_2:
        /*0010*/ 	.word	index@(build_huffman_tree)
        /*0014*/ 	.word	0x00000000


	//----- nvinfo : EIATTR_REGCOUNT
	.align		4
.L_3:
        /*0018*/ 	.byte	0x04, 0x2f
        /*001a*/ 	.short	(.L_5 - .L_4)
	.align		4
.L_4:
        /*001c*/ 	.word	index@(huffman_encode)
        /*0020*/ 	.word	0x0000000c


	//----- nvinfo : EIATTR_FRAME_SIZE
	.align		4
.L_5:
        /*0024*/ 	.byte	0x04, 0x11
        /*0026*/ 	.short	(.L_7 - .L_6)
	.align		4
.L_6:
        /*0028*/ 	.word	index@(huffman_encode)
        /*002c*/ 	.word	0x00000000


	//----- nvinfo : EIATTR_REGCOUNT
	.align		4
.L_7:
        /*0030*/ 	.byte	0x04, 0x2f
        /*0032*/ 	.short	(.L_9 - .L_8)
	.align		4
.L_8:
        /*0034*/ 	.word	index@(huffman_decode)
        /*0038*/ 	.word	0x0000000c


	//----- nvinfo : EIATTR_FRAME_SIZE
	.align		4
.L_9:
        /*003c*/ 	.byte	0x04, 0x11
        /*003e*/ 	.short	(.L_11 - .L_10)
	.align		4
.L_10:
        /*0040*/ 	.word	index@(huffman_decode)
        /*0044*/ 	.word	0x00000000


	//----- nvinfo : EIATTR_MIN_STACK_SIZE
	.align		4
.L_11:
        /*0048*/ 	.byte	0x04, 0x12
        /*004a*/ 	.short	(.L_13 - .L_12)
	.align		4
.L_12:
        /*004c*/ 	.word	index@(huffman_decode)
        /*0050*/ 	.word	0x00000000


	//----- nvinfo : EIATTR_MIN_STACK_SIZE
	.align		4
.L_13:
        /*0054*/ 	.byte	0x04, 0x12
        /*0056*/ 	.short	(.L_15 - .L_14)
	.align		4
.L_14:
        /*0058*/ 	.word	index@(huffman_encode)
        /*005c*/ 	.word	0x00000000


	//----- nvinfo : EIATTR_MIN_STACK_SIZE
	.align		4
.L_15:
        /*0060*/ 	.byte	0x04, 0x12
        /*0062*/ 	.short	(.L_17 - .L_16)
	.align		4
.L_16:
        /*0064*/ 	.word	index@(build_huffman_tree)
        /*0068*/ 	.word	0x00000000
.L_17:


//--------------------- .nv.compat                --------------------------
	.section	.nv.compat,"",@"SHT_CUDA_COMPAT_INFO"
	.align	4
        /*0000*/ 	.byte	0x02, 0x09, 0x00, 0x00, 0x02, 0x02, 0x01, 0x00, 0x02, 0x05, 0x05, 0x00, 0x03, 0x07, 0x01, 0x01
        /*0010*/ 	.byte	0x02, 0x03, 0x00, 0x00, 0x02, 0x06, 0x01, 0x00, 0x04, 0x0b, 0x08, 0x00, 0x09, 0x00, 0x00, 0x00
        /*0020*/ 	.byte	0x00, 0x00, 0x00, 0x00


//--------------------- .nv.info.huffman_decode   --------------------------
	.section	.nv.info.huffman_decode,"",@"SHT_CUDA_INFO"
	.sectionflags	@""
	.align	4


	//----- nvinfo : EIATTR_CUDA_API_VERSION
	.align		4
        /*0000*/ 	.byte	0x04, 0x37
        /*0002*/ 	.short	(.L_19 - .L_18)
.L_18:
        /*0004*/ 	.word	0x00000082


	//----- nvinfo : EIATTR_KPARAM_INFO
	.align		4
.L_19:
        /*0008*/ 	.byte	0x04, 0x17
        /*000a*/ 	.short	(.L_21 - .L_20)
.L_20:
        /*000c*/ 	.word	0x00000000
        /*0010*/ 	.short	0x0004
        /*0012*/ 	.short	0x0020
        /*0014*/ 	.byte	0x00, 0xf5, 0x21, 0x00


	//----- nvinfo : EIATTR_KPARAM_INFO
	.align		4
.L_21:
        /*0018*/ 	.byte	0x04, 0x17
        /*001a*/ 	.short	(.L_23 - .L_22)
.L_22:
        /*001c*/ 	.word	0x00000000
        /*0020*/ 	.short	0x0003
        /*0022*/ 	.short	0x0018
        /*0024*/ 	.byte	0x00, 0xf5, 0x21, 0x00


	//----- nvinfo : EIATTR_KPARAM_INFO
	.align		4
.L_23:
        /*0028*/ 	.byte	0x04, 0x17
        /*002a*/ 	.short	(.L_25 - .L_24)
.L_24:
        /*002c*/ 	.word	0x00000000
        /*0030*/ 	.short	0x0002
        /*0032*/ 	.short	0x0010
        /*0034*/ 	.byte	0x00, 0xf5, 0x21, 0x00


	//----- nvinfo : EIATTR_KPARAM_INFO
	.align		4
.L_25:
        /*0038*/ 	.byte	0x04, 0x17
        /*003a*/ 	.short	(.L_27 - .L_26)
.L_26:
        /*003c*/ 	.word	0x00000000
        /*0040*/ 	.short	0x0001
        /*0042*/ 	.short	0x0008
        /*0044*/ 	.byte	0x00, 0xf0, 0x11, 0x00


	//----- nvinfo : EIATTR_KPARAM_INFO
	.align		4
.L_27:
        /*0048*/ 	.byte	0x04, 0x17
        /*004a*/ 	.short	(.L_29 - .L_28)
.L_28:
        /*004c*/ 	.word	0x00000000
        /*0050*/ 	.short	0x0000
        /*0052*/ 	.short	0x0000
        /*0054*/ 	.byte	0x00, 0xf5, 0x21, 0x00


	//----- nvinfo : EIATTR_SPARSE_MMA_MASK
	.align		4
.L_29:
        /*0058*/ 	.byte	0x03, 0x50
        /*005a*/ 	.short	0x0000


	//----- nvinfo : EIATTR_MAXREG_COUNT
	.align		4
        /*005c*/ 	.byte	0x03, 0x1b
        /*005e*/ 	.short	0x00ff


	//----- nvinfo : EIATTR_MERCURY_ISA_VERSION
	.align		4
        /*0060*/ 	.byte	0x03, 0x5f
        /*0062*/ 	.short	0x0101


	//----- nvinfo : EIATTR_INT_WARP_WIDE_INSTR_OFFSETS
	.align		4
        /*0064*/ 	.byte	0x04, 0x31
        /*0066*/ 	.short	(.L_31 - .L_30)


	//   ....[0]....
.L_30:
        /*0068*/ 	.word	0x00000110


	//----- nvinfo : EIATTR_VRC_CTA_INIT_COUNT
	.align		4
.L_31:
        /*006c*/ 	.byte	0x02, 0x4a
	.zero		1
	.zero		1


	//----- nvinfo : EIATTR_EXIT_INSTR_OFFSETS
	.align		4
        /*0070*/ 	.byte	0x04, 0x1c
        /*0072*/ 	.short	(.L_33 - .L_32)


	//   ....[0]....
.L_32:
        /*0074*/ 	.word	0x00000070


	//   ....[1]....
        /*0078*/ 	.word	0x00000190


	//----- nvinfo : EIATTR_CBANK_PARAM_SIZE
	.align		4
.L_33:
        /*007c*/ 	.byte	0x03, 0x19
        /*007e*/ 	.short	0x0028


	//----- nvinfo : EIATTR_PARAM_CBANK
	.align		4
        /*0080*/ 	.byte	0x04, 0x0a
        /*0082*/ 	.short	(.L_35 - .L_34)
	.align		4
.L_34:
        /*0084*/ 	.word	index@(.nv.constant0.huffman_decode)
        /*0088*/ 	.short	0x0380
        /*008a*/ 	.short	0x0028


	//----- nvinfo : EIATTR_SW_WAR
	.align		4
.L_35:
        /*008c*/ 	.byte	0x04, 0x36
        /*008e*/ 	.short	(.L_37 - .L_36)
.L_36:
        /*0090*/ 	.word	0x00000008
.L_37:


//--------------------- .nv.info.huffman_encode   --------------------------
	.section	.nv.info.huffman_encode,"",@"SHT_CUDA_INFO"
	.sectionflags	@""
	.align	4


	//----- nvinfo : EIATTR_CUDA_API_VERSION
	.align		4
        /*0000*/ 	.byte	0x04, 0x37
        /*0002*/ 	.short	(.L_39 - .L_38)
.L_38:
        /*0004*/ 	.word	0x00000082


	//----- nvinfo : EIATTR_KPARAM_INFO
	.align		4
.L_39:
        /*0008*/ 	.byte	0x04, 0x17
        /*000a*/ 	.short	(.L_41 - .L_40)
.L_40:
        /*000c*/ 	.word	0x00000000
        /*0010*/ 	.short	0x0004
        /*0012*/ 	.short	0x0020
        /*0014*/ 	.byte	0x00, 0xf5, 0x21, 0x00


	//----- nvinfo : EIATTR_KPARAM_INFO
	.align		4
.L_41:
        /*0018*/ 	.byte	0x04, 0x17
        /*001a*/ 	.short	(.L_43 - .L_42)
.L_42:
        /*001c*/ 	.word	0x00000000
        /*0020*/ 	.short	0x0003
        /*0022*/ 	.short	0x0018
        /*0024*/ 	.byte	0x00, 0xf5, 0x21, 0x00


	//----- nvinfo : EIATTR_KPARAM_INFO
	.align		4
.L_43:
        /*0028*/ 	.byte	0x04, 0x17
        /*002a*/ 	.short	(.L_45 - .L_44)
.L_44:
        /*002c*/ 	.word	0x00000000
        /*0030*/ 	.short	0x0002
        /*0032*/ 	.short	0x0010
        /*0034*/ 	.byte	0x00, 0xf5, 0x21, 0x00


	//----- nvinfo : EIATTR_KPARAM_INFO
	.align		4
.L_45:
        /*0038*/ 	.byte	0x04, 0x17
        /*003a*/ 	.short	(.L_47 - .L_46)
.L_46:
        /*003c*/ 	.word	0x00000000
        /*0040*/ 	.short	0x0001
        /*0042*/ 	.short	0x0008
        /*0044*/ 	.byte	0x00, 0xf0, 0x11, 0x00


	//----- nvinfo : EIATTR_KPARAM_INFO
	.align		4
.L_47:
        /*0048*/ 	.byte	0x04, 0x17
        /*004a*/ 	.short	(.L_49 - .L_48)
.L_48:
        /*004c*/ 	.word	0x00000000
        /*0050*/ 	.short	0x0000
        /*0052*/ 	.short	0x0000
        /*0054*/ 	.byte	0x00, 0xf5, 0x21, 0x00


	//----- nvinfo : EIATTR_SPARSE_MMA_MASK
	.align		4
.L_49:
        /*0058*/ 	.byte	0x03, 0x50
        /*005a*/ 	.short	0x0000


	//----- nvinfo : EIATTR_MAXREG_COUNT
	.align		4
        /*005c*/ 	.byte	0x03, 0x1b
        /*005e*/ 	.short	0x00ff


	//----- nvinfo : EIATTR_MERCURY_ISA_VERSION
	.align		4
        /*0060*/ 	.byte	0x03, 0x5f
        /*0062*/ 	.short	0x0101


	//----- nvinfo : EIATTR_INT_WARP_WIDE_INSTR_OFFSETS
	.align		4
        /*0064*/ 	.byte	0x04, 0x31
        /*0066*/ 	.short	(.L_51 - .L_50)


	//   ....[0]....
.L_50:
        /*0068*/ 	.word	0x00000110


	//----- nvinfo : EIATTR_VRC_CTA_INIT_COUNT
	.align		4
.L_51:
        /*006c*/ 	.byte	0x02, 0x4a
	.zero		1
	.zero		1


	//----- nvinfo : EIATTR_EXIT_INSTR_OFFSETS
	.align		4
        /*0070*/ 	.byte	0x04, 0x1c
        /*0072*/ 	.short	(.L_53 - .L_52)


	//   ....[0]....
.L_52:
        /*0074*/ 	.word	0x00000070


	//   ....[1]....
        /*0078*/ 	.word	0x00000190


	//----- nvinfo : EIATTR_CBANK_PARAM_SIZE
	.align		4
.L_53:
        /*007c*/ 	.byte	0x03, 0x19
        /*007e*/ 	.short	0x0028


	//----- nvinfo : EIATTR_PARAM_CBANK
	.align		4
        /*0080*/ 	.byte	0x04, 0x0a
        /*0082*/ 	.short	(.L_55 - .L_54)
	.align		4
.L_54:
        /*0084*/ 	.word	index@(.nv.constant0.huffman_encode)
        /*0088*/ 	.short	0x0380
        /*008a*/ 	.short	0x0028


	//----- nvinfo : EIATTR_SW_WAR
	.align		4
.L_55:
        /*008c*/ 	.byte	0x04, 0x36
        /*008e*/ 	.short	(.L_57 - .L_56)
.L_56:
        /*0090*/ 	.word	0x00000008
.L_57:


//--------------------- .nv.info.build_huffman_tree --------------------------
	.section	.nv.info.build_huffman_tree,"",@"SHT_CUDA_INFO"
	.sectionflags	@""
	.align	4


	//----- nvinfo : EIATTR_CUDA_API_VERSION
	.align		4
        /*0000*/ 	.byte	0x04, 0x37
        /*0002*/ 	.short	(.L_59 - .L_58)
.L_58:
        /*0004*/ 	.word	0x00000082


	//----- nvinfo : EIATTR_KPARAM_INFO
	.align		4
.L_59:
        /*0008*/ 	.byte	0x04, 0x17
        /*000a*/ 	.short	(.L_61 - .L_60)
.L_60:
        /*000c*/ 	.word	0x00000000
        /*0010*/ 	.short	0x0002
        /*0012*/ 	.short	0x0010
        /*0014*/ 	.byte	0x00, 0xf5, 0x21, 0x00


	//----- nvinfo : EIATTR_KPARAM_INFO
	.align		4
.L_61:
        /*0018*/ 	.byte	0x04, 0x17
        /*001a*/ 	.short	(.L_63 - .L_62)
.L_62:
        /*001c*/ 	.word	0x00000000
        /*0020*/ 	.short	0x0001
        /*0022*/ 	.short	0x0008
        /*0024*/ 	.byte	0x00, 0xf5, 0x21, 0x00


	//----- nvinfo : EIATTR_KPARAM_INFO
	.align		4
.L_63:
        /*0028*/ 	.byte	0x04, 0x17
        /*002a*/ 	.short	(.L_65 - .L_64)
.L_64:
        /*002c*/ 	.word	0x00000000
        /*0030*/ 	.short	0x0000
        /*0032*/ 	.short	0x0000
        /*0034*/ 	.byte	0x00, 0xf5, 0x21, 0x00


	//----- nvinfo : EIATTR_SPARSE_MMA_MASK
	.align		4
.L_65:
        /*0038*/ 	.byte	0x03, 0x50
        /*003a*/ 	.short	0x0000


	//----- nvinfo : EIATTR_MAXREG_COUNT
	.align		4
        /*003c*/ 	.byte	0x03, 0x1b
        /*003e*/ 	.short	0x00ff


	//----- nvinfo : EIATTR_MERCURY_ISA_VERSION
	.align		4
        /*0040*/ 	.byte	0x03, 0x5f
        /*0042*/ 	.short	0x0101


	//----- nvinfo : EIATTR_INT_WARP_WIDE_INSTR_OFFSETS
	.align		4
        /*0044*/ 	.byte	0x04, 0x31
        /*0046*/ 	.short	(.L_67 - .L_66)


	//   ....[0]....
.L_66:
        /*0048*/ 	.word	0x00000140


	//----- nvinfo : EIATTR_VRC_CTA_INIT_COUNT
	.align		4
.L_67:
        /*004c*/ 	.byte	0x02, 0x4a
	.zero		1
	.zero		1


	//----- nvinfo : EIATTR_EXIT_INSTR_OFFSETS
	.align		4
        /*0050*/ 	.byte	0x04, 0x1c
        /*0052*/ 	.short	(.L_69 - .L_68)


	//   ....[0]....
.L_68:
        /*0054*/ 	.word	0x00000030


	//   ....[1]....
        /*0058*/ 	.word	0x00000110


	//   ....[2]....
        /*005c*/ 	.word	0x00000190


	//----- nvinfo : EIATTR_CBANK_PARAM_SIZE
	.align		4
.L_69:
        /*0060*/ 	.byte	0x03, 0x19
        /*0062*/ 	.short	0x0018


	//----- nvinfo : EIATTR_PARAM_CBANK
	.align		4
        /*0064*/ 	.byte	0x04, 0x0a
        /*0066*/ 	.short	(.L_71 - .L_70)
	.align		4
.L_70:
        /*0068*/ 	.word	index@(.nv.constant0.build_huffman_tree)
        /*006c*/ 	.short	0x0380
        /*006e*/ 	.short	0x0018


	//----- nvinfo : EIATTR_SW_WAR
	.align		4
.L_71:
        /*0070*/ 	.byte	0x04, 0x36
        /*0072*/ 	.short	(.L_73 - .L_72)
.L_72:
        /*0074*/ 	.word	0x00000008
.L_73:


//--------------------- .nv.callgraph             --------------------------
	.section	.nv.callgraph,"",@"SHT_CUDA_CALLGRAPH"
	.align	4
	.sectionentsize	8
	.align		4
        /*0000*/ 	.word	0x00000000
	.align		4
        /*0004*/ 	.word	0xffffffff
	.align		4
        /*0008*/ 	.word	0x00000000
	.align		4
        /*000c*/ 	.word	0xfffffffe
	.align		4
        /*0010*/ 	.word	0x00000000
	.align		4
        /*0014*/ 	.word	0xfffffffd
	.align		4
        /*0018*/ 	.word	0x00000000
	.align		4
        /*001c*/ 	.word	0xfffffffc


//--------------------- .text.huffman_decode      --------------------------
	.section	.text.huffman_decode,"ax",@progbits
	.align	128
        .global         huffman_decode
        .type           huffman_decode,@function
        .size           huffman_decode,(.L_x_3 - huffman_decode)
        .other          huffman_decode,@"STO_CUDA_ENTRY STV_DEFAULT"
huffman_decode:
.text.huffman_decode:
[----:B------:R-:W-:Y:S01]  /*0000*/  LDC R1, c[0x0][0x37c] ;  /* 0x0000df00ff017b82 */ /* 0x000fe20000000800 */
[----:B------:R-:W0:Y:S07]  /*0010*/  S2R R3, SR_TID.X ;  /* 0x0000000000037919 */ /* 0x000e2e0000002100 */
[----:B------:R-:W0:Y:S01]  /*0020*/  S2UR UR4, SR_CTAID.X ;  /* 0x00000000000479c3 */ /* 0x000e220000002500 */
[----:B------:R-:W1:Y:S07]  /*0030*/  LDCU UR5, c[0x0][0x388] ;  /* 0x00007100ff0577ac */ /* 0x000e6e0008000800 */
[----:B------:R-:W0:Y:S02]  /*0040*/  LDC R6, c[0x0][0x360] ;  /* 0x0000d800ff067b82 */ /* 0x000e240000000800 */
[----:B0-----:R-:W-:-:S05]  /*0050*/  IMAD R6, R6, UR4, R3 ;  /* 0x0000000406067c24 */ /* 0x001fca000f8e0203 */
[----:B-1----:R-:W-:-:S13]  /*0060*/  ISETP.GE.AND P0, PT, R6, UR5, PT ;  /* 0x0000000506007c0c */ /* 0x002fda000bf06270 */
[----:B------:R-:W-:Y:S05]  /*0070*/  @P0 EXIT ;  /* 0x000000000000094d */ /* 0x000fea0003800000 */
[----:B------:R-:W0:Y:S01]  /*0080*/  LDCU.64 UR6, c[0x0][0x380] ;  /* 0x00007000ff0677ac */ /* 0x000e220008000a00 */
[----:B------:R-:W-:Y:S01]  /*0090*/  SHF.R.S32.HI R7, RZ, 0x1f, R6 ;  /* 0x0000001fff077819 */ /* 0x000fe20000011406 */
[----:B------:R-:W1:Y:S01]  /*00a0*/  LDCU.64 UR4, c[0x0][0x358] ;  /* 0x00006b00ff0477ac */ /* 0x000e620008000a00 */
[----:B------:R-:W2:Y:S01]  /*00b0*/  S2R R0, SR_LANEID ;  /* 0x0000000000007919 */ /* 0x000ea20000000000 */
[----:B------:R-:W3:Y:S01]  /*00c0*/  LDCU.64 UR8, c[0x0][0x398] ;  /* 0x00007300ff0877ac */ /* 0x000ee20008000a00 */
[----:B0-----:R-:W-:-:S04]  /*00d0*/  IADD3 R4, P0, PT, R6, UR6, RZ ;  /* 0x0000000606047c10 */ /* 0x001fc8000ff1e0ff */
[----:B------:R-:W-:-:S06]  /*00e0*/  IADD3.X R5, PT, PT, R7, UR7, RZ, P0, !PT ;  /* 0x0000000707057c10 */ /* 0x000fcc00087fe4ff */
[----:B-1----:R-:W4:Y:S01]  /*00f0*/  LDG.E.U8 R5, desc[UR4][R4.64] ;  /* 0x0000000404057981 */ /* 0x002f22000c1e1100 */
[----:B------:R-:W0:Y:S01]  /*0100*/  LDC.64 R2, c[0x0][0x3a0] ;  /* 0x0000e800ff027b82 */ /* 0x000e220000000a00 */
[----:B------:R-:W-:Y:S01]  /*0110*/  VOTEU.ANY UR6, UPT, PT ;  /* 0x0000000000067886 */ /* 0x000fe200038e0100 */
[----:B---3--:R-:W-:Y:S01]  /*0120*/  IADD3 R6, P1, PT, R6, UR8, RZ ;  /* 0x0000000806067c10 */ /* 0x008fe2000ff3e0ff */
[----:B------:R-:W-:Y:S02]  /*0130*/  UFLO.U32 UR7, UR6 ;  /* 0x00000006000772bd */ /* 0x000fe400080e0000 */
[----:B------:R-:W0:Y:S01]  /*0140*/  POPC R9, UR6 ;  /* 0x0000000600097d09 */ /* 0x000e220008000000 */
[----:B------:R-:W-:-:S03]  /*0150*/  IADD3.X R7, PT, PT, R7, UR9, RZ, P1, !PT ;  /* 0x0000000907077c10 */ /* 0x000fc60008ffe4ff */
[----:B--2---:R-:W-:Y:S02]  /*0160*/  ISETP.EQ.U32.AND P0, PT, R0, UR7, PT ;  /* 0x0000000700007c0c */ /* 0x004fe4000bf02070 */
[----:B----4-:R-:W-:Y:S11]  /*0170*/  STG.E.U8 desc[UR4][R6.64], R5 ;  /* 0x0000000506007986 */ /* 0x010ff6000c101104 */
[----:B0-----:R-:W-:Y:S01]  /*0180*/  @P0 REDG.E.ADD.STRONG.GPU desc[UR4][R2.64], R9 ;  /* 0x000000090200098e */ /* 0x001fe2000c12e104 */
[----:B------:R-:W-:Y:S05]  /*0190*/  EXIT ;  /* 0x000000000000794d */ /* 0x000fea0003800000 */
.L_x_0:
[----:B------:R-:W-:-:S00]  /*01a0*/  BRA `(.L_x_0) ;  /* 0xfffffffc00fc7947 */ /* 0x000fc0000383ffff */
[----:B------:R-:W-:-:S00]  /*01b0*/  NOP ;  /* 0x0000000000007918 */ /* 0x000fc00000000000 */
        /* <DEDUP_REMOVED lines=12> */
.L_x_3:


//--------------------- .text.huffman_encode      --------------------------
	.section	.text.huffman_encode,"ax",@progbits
	.align	128
        .global         huffman_encode
        .type           huffman_encode,@function
        .size           huffman_encode,(.L_x_4 - huffman_encode)
        .other          huffman_encode,@"STO_CUDA_ENTRY STV_DEFAULT"
huffman_encode:
.text.huffman_encode:
        /* <DEDUP_REMOVED lines=26> */
.L_x_1:
        /* <DEDUP_REMOVED lines=14> */
.L_x_4:


//--------------------- .text.build_huffman_tree  --------------------------
	.section	.text.build_huffman_tree,"ax",@progbits
	.align	128
        .global         build_huffman_tree
        .type           build_huffman_tree,@function
        .size           build_huffman_tree,(.L_x_5 - build_huffman_tree)
        .other          build_huffman_tree,@"STO_CUDA_ENTRY STV_DEFAULT"
build_huffman_tree:
.text.build_huffman_tree:
[----:B------:R-:W-:Y:S01]  /*0000*/  LDC R1, c[0x0][0x37c] ;  /* 0x0000df00ff017b82 */ /* 0x000fe20000000800 */
[----:B------:R-:W0:Y:S02]  /*0010*/  S2R R9, SR_TID.X ;  /* 0x0000000000097919 */ /* 0x000e240000002100 */
[----:B0-----:R-:W-:-:S13]  /*0020*/  ISETP.GT.U32.AND P0, PT, R9, 0xff, PT ;  /* 0x000000ff0900780c */ /* 0x001fda0003f04070 */
[----:B------:R-:W-:Y:S05]  /*0030*/  @P0 EXIT ;  /* 0x000000000000094d */ /* 0x000fea0003800000 */
[----:B------:R-:W0:Y:S01]  /*0040*/  LDC.64 R2, c[0x0][0x388] ;  /* 0x0000e200ff027b82 */ /* 0x000e220000000a00 */
[----:B------:R-:W1:Y:S07]  /*0050*/  LDCU.64 UR4, c[0x0][0x358] ;  /* 0x00006b00ff0477ac */ /* 0x000e6e0008000a00 */
[----:B------:R-:W2:Y:S01]  /*0060*/  LDC.64 R4, c[0x0][0x380] ;  /* 0x0000e000ff047b82 */ /* 0x000ea20000000a00 */
[----:B0-----:R-:W-:-:S05]  /*0070*/  IMAD.WIDE.U32 R2, R9, 0x10, R2 ;  /* 0x0000001009027825 */ /* 0x001fca00078e0002 */
[----:B-1----:R0:W-:Y:S01]  /*0080*/  STG.E desc[UR4][R2.64+0x8], R9 ;  /* 0x0000080902007986 */ /* 0x0021e2000c101904 */
[----:B--2---:R-:W-:-:S05]  /*0090*/  IMAD.WIDE.U32 R4, R9, 0x4, R4 ;  /* 0x0000000409047825 */ /* 0x004fca00078e0004 */
[----:B------:R-:W2:Y:S01]  /*00a0*/  LDG.E R7, desc[UR4][R4.64] ;  /* 0x0000000404077981 */ /* 0x000ea2000c1e1900 */
[----:B------:R-:W-:-:S05]  /*00b0*/  MOV R11, 0xffffffff ;  /* 0xffffffff000b7802 */ /* 0x000fca0000000f00 */
[----:B------:R0:W-:Y:S04]  /*00c0*/  STG.E desc[UR4][R2.64], R11 ;  /* 0x0000000b02007986 */ /* 0x0001e8000c101904 */
[----:B------:R0:W-:Y:S04]  /*00d0*/  STG.E desc[UR4][R2.64+0x4], R11 ;  /* 0x0000040b02007986 */ /* 0x0001e8000c101904 */
[----:B--2---:R0:W-:Y:S04]  /*00e0*/  STG.E desc[UR4][R2.64+0xc], R7 ;  /* 0x00000c0702007986 */ /* 0x0041e8000c101904 */
[----:B------:R-:W2:Y:S02]  /*00f0*/  LDG.E R0, desc[UR4][R4.64] ;  /* 0x0000000404007981 */ /* 0x000ea4000c1e1900 */
[----:B--2---:R-:W-:-:S13]  /*0100*/  ISETP.GE.AND P0, PT, R0, 0x1, PT ;  /* 0x000000010000780c */ /* 0x004fda0003f06270 */
[----:B0-----:R-:W-:Y:S05]  /*0110*/  @!P0 EXIT ;  /* 0x000000000000894d */ /* 0x001fea0003800000 */
[----:B------:R-:W0:Y:S01]  /*0120*/  S2R R0, SR_LANEID ;  /* 0x0000000000007919 */ /* 0x000e220000000000 */
[----:B------:R-:W1:Y:S01]  /*0130*/  LDC.64 R2, c[0x0][0x390] ;  /* 0x0000e400ff027b82 */ /* 0x000e620000000a00 */
[----:B------:R-:W-:Y:S02]  /*0140*/  VOTEU.ANY UR6, UPT, PT ;  /* 0x0000000000067886 */ /* 0x000fe400038e0100 */
[----:B------:R-:W-:Y:S02]  /*0150*/  UFLO.U32 UR7, UR6 ;  /* 0x00000006000772bd */ /* 0x000fe400080e0000 */
[----:B------:R-:W1:Y:S04]  /*0160*/  POPC R5, UR6 ;  /* 0x0000000600057d09 */ /* 0x000e680008000000 */
[----:B0-----:R-:W-:-:S13]  /*0170*/  ISETP.EQ.U32.AND P0, PT, R0, UR7, PT ;  /* 0x0000000700007c0c */ /* 0x001fda000bf02070 */
[----:B-1----:R-:W-:Y:S01]  /*0180*/  @P0 REDG.E.ADD.STRONG.GPU desc[UR4][R2.64], R5 ;  /* 0x000000050200098e */ /* 0x002fe2000c12e104 */
[----:B------:R-:W-:Y:S05]  /*0190*/  EXIT ;  /* 0x000000000000794d */ /* 0x000fea0003800000 */
.L_x_2:
        /* <DEDUP_REMOVED lines=14> */
.L_x_5:


//--------------------- .nv.shared.reserved.0     --------------------------
	.section	.nv.shared.reserved.0,"aw",@nobits
	.weak		__nv_reservedSMEM_offset_0_alias
	.size		__nv_reservedSMEM_offset_0_alias, 0, 64
	.other		__nv_reservedSMEM_offset_0_alias,@"STO_CUDA_RESERVED_SHARED STV_DEFAULT"
__nv_reservedSMEM_offset_0_alias:
	.zero		0
	.zero		64


//--------------------- .nv.constant0.huffman_decode --------------------------
	.section	.nv.constant0.huffman_decode,"a",@progbits
	.sectionflags	@""
	.align	4
.nv.constant0.huffman_decode:
	.zero		936


//--------------------- .nv.constant0.huffman_encode --------------------------
	.section	.nv.constant0.huffman_encode,"a",@progbits
	.sectionflags	@""
	.align	4
.nv.constant0.huffman_encode:
	.zero		936


//--------------------- .nv.constant0.build_huffman_tree --------------------------
	.section	.nv.constant0.build_huffman_tree,"a",@progbits
	.sectionflags	@""
	.align	4
.nv.constant0.build_huffman_tree:
	.zero		920


//--------------------- SYMBOLS --------------------------

	.type		.nv.reservedSmem.offset0,@object
	.size		.nv.reservedSmem.offset0,0x4
